//
// Generated by NVIDIA NVVM Compiler
//
// Compiler Build ID: CL-36424714
// Cuda compilation tools, release 13.0, V13.0.88
// Based on NVVM 20.0.0
//

.version 9.0
.target sm_100
.address_size 64

	// .globl	_Z23matrix_transpose_kernelPKfPfii

.visible .entry _Z23matrix_transpose_kernelPKfPfii(
	.param .u64 .ptr .align 1 _Z23matrix_transpose_kernelPKfPfii_param_0,
	.param .u64 .ptr .align 1 _Z23matrix_transpose_kernelPKfPfii_param_1,
	.param .u32 _Z23matrix_transpose_kernelPKfPfii_param_2,
	.param .u32 _Z23matrix_transpose_kernelPKfPfii_param_3
)
{
	.reg .pred 	%p<4>;
	.reg .b32 	%r<13>;
	.reg .b32 	%f<2>;
	.reg .b64 	%rd<9>;

	ld.param.u64 	%rd1, [_Z23matrix_transpose_kernelPKfPfii_param_0];
	ld.param.u64 	%rd2, [_Z23matrix_transpose_kernelPKfPfii_param_1];
	ld.param.u32 	%r3, [_Z23matrix_transpose_kernelPKfPfii_param_2];
	ld.param.u32 	%r4, [_Z23matrix_transpose_kernelPKfPfii_param_3];
	mov.u32 	%r5, %ntid.x;
	mov.u32 	%r6, %ctaid.x;
	mov.u32 	%r7, %tid.x;
	mad.lo.s32 	%r1, %r5, %r6, %r7;
	mov.u32 	%r8, %ntid.y;
	mov.u32 	%r9, %ctaid.y;
	mov.u32 	%r10, %tid.y;
	mad.lo.s32 	%r2, %r8, %r9, %r10;
	setp.ge.s32 	%p1, %r1, %r4;
	setp.ge.s32 	%p2, %r2, %r3;
	or.pred  	%p3, %p2, %p1;
	@%p3 bra 	$L__BB0_2;
	cvta.to.global.u64 	%rd3, %rd1;
	cvta.to.global.u64 	%rd4, %rd2;
	mad.lo.s32 	%r11, %r4, %r2, %r1;
	mul.wide.s32 	%rd5, %r11, 4;
	add.s64 	%rd6, %rd3, %rd5;
	ld.global.f32 	%f1, [%rd6];
	mad.lo.s32 	%r12, %r3, %r1, %r2;
	mul.wide.s32 	%rd7, %r12, 4;
	add.s64 	%rd8, %rd4, %rd7;
	st.global.f32 	[%rd8], %f1;
$L__BB0_2:
	ret;

}


// ===== COMPILED SASS (sm_100) =====

	.target	sm_100

	.elftype	@"ET_EXEC"


//--------------------- .note.nv.tkinfo           --------------------------
	.section	.note.nv.tkinfo,"",@"SHT_NOTE"
	.sectionflags	@"SHF_NOTE_NV_TKINFO"
	.tkinfo
        /*0018*/ 	.word	0x00000002
        /*0030*/ 	.string	""
        /*0030*/ 	.string	"ptxas"
        /*0030*/ 	.string	"Cuda compilation tools, release 13.0, V13.0.88"
        /*0030*/ 	.string	"Build cuda_13.0.r13.0/compiler.36424714_0"
        /*0030*/ 	.string	"-arch sm_100 -m 64 "



//--------------------- .note.nv.cuinfo           --------------------------
	.section	.note.nv.cuinfo,"",@"SHT_NOTE"
	.sectionflags	@"SHF_NOTE_NV_CUINFO"
        /*0018*/ 	.short	0x0002
        /*001a*/ 	.short	0x0064
        /*001c*/ 	.short	0x0082
	.zero		2


//--------------------- .nv.info                  --------------------------
	.section	.nv.info,"",@"SHT_CUDA_INFO"
	.align	4


	//----- nvinfo : EIATTR_REGCOUNT
	.align		4
        /*0000*/ 	.byte	0x04, 0x2f
        /*0002*/ 	.short	(.L_1 - .L_0)
	.align		4
.L_0:
        /*0004*/ 	.word	index@(_Z23matrix_transpose_kernelPKfPfii)
        /*0008*/ 	.word	0x0000000a


	//----- nvinfo : EIATTR_FRAME_SIZE
	.align		4
.L_1:
        /*000c*/ 	.byte	0x04, 0x11
        /*000e*/ 	.short	(.L_3 - .L_2)
	.align		4
.L_2:
        /*0010*/ 	.word	index@(_Z23matrix_transpose_kernelPKfPfii)
        /*0014*/ 	.word	0x00000000


	//----- nvinfo : EIATTR_MIN_STACK_SIZE
	.align		4
.L_3:
        /*0018*/ 	.byte	0x04, 0x12
        /*001a*/ 	.short	(.L_5 - .L_4)
	.align		4
.L_4:
        /*001c*/ 	.word	index@(_Z23matrix_transpose_kernelPKfPfii)
        /*0020*/ 	.word	0x00000000
.L_5:


//--------------------- .nv.compat                --------------------------
	.section	.nv.compat,"",@"SHT_CUDA_COMPAT_INFO"
	.align	4
        /*0000*/ 	.byte	0x02, 0x09, 0x00, 0x00, 0x02, 0x02, 0x01, 0x00, 0x02, 0x05, 0x05, 0x00, 0x03, 0x07, 0x01, 0x01
        /*0010*/ 	.byte	0x02, 0x03, 0x00, 0x00, 0x02, 0x06, 0x01, 0x00, 0x04, 0x0b, 0x08, 0x00, 0x09, 0x00, 0x00, 0x00
        /*0020*/ 	.byte	0x00, 0x00, 0x00, 0x00


//--------------------- .nv.info._Z23matrix_transpose_kernelPKfPfii --------------------------
	.section	.nv.info._Z23matrix_transpose_kernelPKfPfii,"",@"SHT_CUDA_INFO"
	.sectionflags	@""
	.align	4


	//----- nvinfo : EIATTR_CUDA_API_VERSION
	.align		4
        /*0000*/ 	.byte	0x04, 0x37
        /*0002*/ 	.short	(.L_7 - .L_6)
.L_6:
        /*0004*/ 	.word	0x00000082


	//----- nvinfo : EIATTR_KPARAM_INFO
	.align		4
.L_7:
        /*0008*/ 	.byte	0x04, 0x17
        /*000a*/ 	.short	(.L_9 - .L_8)
.L_8:
        /*000c*/ 	.word	0x00000000
        /*0010*/ 	.short	0x0003
        /*0012*/ 	.short	0x0014
        /*0014*/ 	.byte	0x00, 0xf0, 0x11, 0x00


	//----- nvinfo : EIATTR_KPARAM_INFO
	.align		4
.L_9:
        /*0018*/ 	.byte	0x04, 0x17
        /*001a*/ 	.short	(.L_11 - .L_10)
.L_10:
        /*001c*/ 	.word	0x00000000
        /*0020*/ 	.short	0x0002
        /*0022*/ 	.short	0x0010
        /*0024*/ 	.byte	0x00, 0xf0, 0x11, 0x00


	//----- nvinfo : EIATTR_KPARAM_INFO
	.align		4
.L_11:
        /*0028*/ 	.byte	0x04, 0x17
        /*002a*/ 	.short	(.L_13 - .L_12)
.L_12:
        /*002c*/ 	.word	0x00000000
        /*0030*/ 	.short	0x0001
        /*0032*/ 	.short	0x0008
        /*0034*/ 	.byte	0x00, 0xf5, 0x21, 0x00


	//----- nvinfo : EIATTR_KPARAM_INFO
	.align		4
.L_13:
        /*0038*/ 	.byte	0x04, 0x17
        /*003a*/ 	.short	(.L_15 - .L_14)
.L_14:
        /*003c*/ 	.word	0x00000000
        /*0040*/ 	.short	0x0000
        /*0042*/ 	.short	0x0000
        /*0044*/ 	.byte	0x00, 0xf5, 0x21, 0x00


	//----- nvinfo : EIATTR_SPARSE_MMA_MASK
	.align		4
.L_15:
        /*0048*/ 	.byte	0x03, 0x50
        /*004a*/ 	.short	0x0000


	//----- nvinfo : EIATTR_MAXREG_COUNT
	.align		4
        /*004c*/ 	.byte	0x03, 0x1b
        /*004e*/ 	.short	0x00ff


	//----- nvinfo : EIATTR_MERCURY_ISA_VERSION
	.align		4
        /*0050*/ 	.byte	0x03, 0x5f
        /*0052*/ 	.short	0x0101


	//----- nvinfo : EIATTR_VRC_CTA_INIT_COUNT
	.align		4
        /*0054*/ 	.byte	0x02, 0x4a
	.zero		1
	.zero		1


	//----- nvinfo : EIATTR_EXIT_INSTR_OFFSETS
	.align		4
        /*0058*/ 	.byte	0x04, 0x1c
        /*005a*/ 	.short	(.L_17 - .L_16)


	//   ....[0]....
.L_16:
        /*005c*/ 	.word	0x000000c0


	//   ....[1]....
        /*0060*/ 	.word	0x00000160


	//----- nvinfo : EIATTR_CBANK_PARAM_SIZE
	.align		4
.L_17:
        /*0064*/ 	.byte	0x03, 0x19
        /*0066*/ 	.short	0x0018


	//----- nvinfo : EIATTR_PARAM_CBANK
	.align		4
        /*0068*/ 	.byte	0x04, 0x0a
        /*006a*/ 	.short	(.L_19 - .L_18)
	.align		4
.L_18:
        /*006c*/ 	.word	index@(.nv.constant0._Z23matrix_transpose_kernelPKfPfii)
        /*0070*/ 	.short	0x0380
        /*0072*/ 	.short	0x0018


	//----- nvinfo : EIATTR_SW_WAR
	.align		4
.L_19:
        /*0074*/ 	.byte	0x04, 0x36
        /*0076*/ 	.short	(.L_21 - .L_20)
.L_20:
        /*0078*/ 	.word	0x00000008
.L_21:


//--------------------- .nv.callgraph             --------------------------
	.section	.nv.callgraph,"",@"SHT_CUDA_CALLGRAPH"
	.align	4
	.sectionentsize	8
	.align		4
        /*0000*/ 	.word	0x00000000
	.align		4
        /*0004*/ 	.word	0xffffffff
	.align		4
        /*0008*/ 	.word	0x00000000
	.align		4
        /*000c*/ 	.word	0xfffffffe
	.align		4
        /*0010*/ 	.word	0x00000000
	.align		4
        /*0014*/ 	.word	0xfffffffd
	.align		4
        /*0018*/ 	.word	0x00000000
	.align		4
        /*001c*/ 	.word	0xfffffffc


//--------------------- .text._Z23matrix_transpose_kernelPKfPfii --------------------------
	.section	.text._Z23matrix_transpose_kernelPKfPfii,"ax",@progbits
	.align	128
        .global         _Z23matrix_transpose_kernelPKfPfii
        .type           _Z23matrix_transpose_kernelPKfPfii,@function
        .size           _Z23matrix_transpose_kernelPKfPfii,(.L_x_1 - _Z23matrix_transpose_kernelPKfPfii)
        .other          _Z23matrix_transpose_kernelPKfPfii,@"STO_CUDA_ENTRY STV_DEFAULT"
_Z23matrix_transpose_kernelPKfPfii:
.text._Z23matrix_transpose_kernelPKfPfii:
[----:B------:R-:W-:Y:S01]  /*0000*/  LDC R1, c[0x0][0x37c] ;  /* 0x0000df00ff017b82 */ /* 0x000fe20000000800 */
[----:B------:R-:W0:Y:S01]  /*0010*/  S2R R0, SR_CTAID.X ;  /* 0x0000000000007919 */ /* 0x000e220000002500 */
[----:B------:R-:W0:Y:S01]  /*0020*/  LDCU UR4, c[0x0][0x360] ;  /* 0x00006c00ff0477ac */ /* 0x000e220008000800 */
[----:B------:R-:W0:Y:S01]  /*0030*/  S2R R3, SR_TID.X ;  /* 0x0000000000037919 */ /* 0x000e220000002100 */
[----:B------:R-:W1:Y:S01]  /*0040*/  LDCU UR5, c[0x0][0x364] ;  /* 0x00006c80ff0577ac */ /* 0x000e620008000800 */
[----:B------:R-:W1:Y:S01]  /*0050*/  S2R R7, SR_CTAID.Y ;  /* 0x0000000000077919 */ /* 0x000e620000002600 */
[----:B------:R-:W2:Y:S01]  /*0060*/  LDCU.64 UR6, c[0x0][0x390] ;  /* 0x00007200ff0677ac */ /* 0x000ea20008000a00 */
[----:B------:R-:W1:Y:S01]  /*0070*/  S2R R2, SR_TID.Y ;  /* 0x0000000000027919 */ /* 0x000e620000002200 */
[----:B0-----:R-:W-:-:S05]  /*0080*/  IMAD R0, R0, UR4, R3 ;  /* 0x0000000400007c24 */ /* 0x001fca000f8e0203 */
[----:B--2---:R-:W-:Y:S01]  /*0090*/  ISETP.GE.AND P0, PT, R0, UR7, PT ;  /* 0x0000000700007c0c */ /* 0x004fe2000bf06270 */
[----:B-1----:R-:W-:-:S05]  /*00a0*/  IMAD R7, R7, UR5, R2 ;  /* 0x0000000507077c24 */ /* 0x002fca000f8e0202 */
[----:B------:R-:W-:-:S13]  /*00b0*/  ISETP.GE.OR P0, PT, R7, UR6, P0 ;  /* 0x0000000607007c0c */ /* 0x000fda0008706670 */
[----:B------:R-:W-:Y:S05]  /*00c0*/  @P0 EXIT ;  /* 0x000000000000094d */ /* 0x000fea0003800000 */
[----:B------:R-:W0:Y:S01]  /*00d0*/  LDC.64 R2, c[0x0][0x380] ;  /* 0x0000e000ff027b82 */ /* 0x000e220000000a00 */
[----:B------:R-:W1:Y:S01]  /*00e0*/  LDCU.64 UR4, c[0x0][0x358] ;  /* 0x00006b00ff0477ac */ /* 0x000e620008000a00 */
[----:B------:R-:W-:-:S04]  /*00f0*/  IMAD R5, R7, UR7, R0 ;  /* 0x0000000707057c24 */ /* 0x000fc8000f8e0200 */
[----:B0-----:R-:W-:Y:S02]  /*0100*/  IMAD.WIDE R2, R5, 0x4, R2 ;  /* 0x0000000405027825 */ /* 0x001fe400078e0202 */
[----:B------:R-:W0:Y:S04]  /*0110*/  LDC.64 R4, c[0x0][0x388] ;  /* 0x0000e200ff047b82 */ /* 0x000e280000000a00 */
[----:B-1----:R-:W2:Y:S01]  /*0120*/  LDG.E R3, desc[UR4][R2.64] ;  /* 0x0000000402037981 */ /* 0x002ea2000c1e1900 */
[----:B------:R-:W-:-:S04]  /*0130*/  IMAD R7, R0, UR6, R7 ;  /* 0x0000000600077c24 */ /* 0x000fc8000f8e0207 */
[----:B0-----:R-:W-:-:S05]  /*0140*/  IMAD.WIDE R4, R7, 0x4, R4 ;  /* 0x0000000407047825 */ /* 0x001fca00078e0204 */
[----:B--2---:R-:W-:Y:S01]  /*0150*/  STG.E desc[UR4][R4.64], R3 ;  /* 0x0000000304007986 */ /* 0x004fe2000c101904 */
[----:B------:R-:W-:Y:S05]  /*0160*/  EXIT ;  /* 0x000000000000794d */ /* 0x000fea0003800000 */
.L_x_0:
[----:B------:R-:W-:-:S00]  /*0170*/  BRA `(.L_x_0) ;  /* 0xfffffffc00fc7947 */ /* 0x000fc0000383ffff */
[----:B------:R-:W-:-:S00]  /*0180*/  NOP ;  /* 0x0000000000007918 */ /* 0x000fc00000000000 */
[----:B------:R-:W-:-:S00]  /*0190*/  NOP ;  /* 0x0000000000007918 */ /* 0x000fc00000000000 */
[----:B------:R-:W-:-:S00]  /*01a0*/  NOP ;  /* 0x0000000000007918 */ /* 0x000fc00000000000 */
[----:B------:R-:W-:-:S00]  /*01b0*/  NOP ;  /* 0x0000000000007918 */ /* 0x000fc00000000000 */
[----:B------:R-:W-:-:S00]  /*01c0*/  NOP ;  /* 0x0000000000007918 */ /* 0x000fc00000000000 */
[----:B------:R-:W-:-:S00]  /*01d0*/  NOP ;  /* 0x0000000000007918 */ /* 0x000fc00000000000 */
[----:B------:R-:W-:-:S00]  /*01e0*/  NOP ;  /* 0x0000000000007918 */ /* 0x000fc00000000000 */
[----:B------:R-:W-:-:S00]  /*01f0*/  NOP ;  /* 0x0000000000007918 */ /* 0x000fc00000000000 */
.L_x_1:


//--------------------- .nv.shared.reserved.0     --------------------------
	.section	.nv.shared.reserved.0,"aw",@nobits
	.weak		__nv_reservedSMEM_offset_0_alias
	.size		__nv_reservedSMEM_offset_0_alias, 0, 64
	.other		__nv_reservedSMEM_offset_0_alias,@"STO_CUDA_RESERVED_SHARED STV_DEFAULT"
__nv_reservedSMEM_offset_0_alias:
	.zero		0
	.zero		64


//--------------------- .nv.constant0._Z23matrix_transpose_kernelPKfPfii --------------------------
	.section	.nv.constant0._Z23matrix_transpose_kernelPKfPfii,"a",@progbits
	.sectionflags	@""
	.align	4
.nv.constant0._Z23matrix_transpose_kernelPKfPfii:
	.zero		920


//--------------------- SYMBOLS --------------------------

	.type		.nv.reservedSmem.offset0,@object
	.size		.nv.reservedSmem.offset0,0x4
